	.headerflags	@"EF_CUDA_TEXMODE_UNIFIED EF_CUDA_64BIT_ADDRESS EF_CUDA_ACCELERATORS EF_CUDA_SM90 EF_CUDA_VIRTUAL_SM(EF_CUDA_SM90)"
	.elftype	@"ET_EXEC"


//--------------------- .nv.info                  --------------------------
	.section	.nv.info,"",@"SHT_CUDA_INFO"
	.align	4


	//----- nvinfo : EIATTR_REGCOUNT
	.align		4
        /*0000*/ 	.byte	0x04, 0x2f
        /*0002*/ 	.short	(.L_1 - .L_0)
	.align		4
.L_0:
        /*0004*/ 	.word	index@(triton_poi_fused_convolution_leaky_relu_pixel_shuffle_10)
        /*0008*/ 	.word	0x0000001f


	//----- nvinfo : EIATTR_MIN_STACK_SIZE
	.align		4
.L_1:
        /*000c*/ 	.byte	0x04, 0x12
        /*000e*/ 	.short	(.L_3 - .L_2)
	.align		4
.L_2:
        /*0010*/ 	.word	index@(triton_poi_fused_convolution_leaky_relu_pixel_shuffle_10)
        /*0014*/ 	.word	0x00000000


	//----- nvinfo : EIATTR_FRAME_SIZE
	.align		4
.L_3:
        /*0018*/ 	.byte	0x04, 0x11
        /*001a*/ 	.short	(.L_5 - .L_4)
	.align		4
.L_4:
        /*001c*/ 	.word	index@(triton_poi_fused_convolution_leaky_relu_pixel_shuffle_10)
        /*0020*/ 	.word	0x00000000


	//----- nvinfo : EIATTR_MIN_STACK_SIZE
	.align		4
.L_5:
        /*0024*/ 	.byte	0x04, 0x12
        /*0026*/ 	.short	(.L_7 - .L_6)
	.align		4
.L_6:
        /*0028*/ 	.word	index@(triton_poi_fused_convolution_leaky_relu_pixel_shuffle_10)
        /*002c*/ 	.word	0x00000000
.L_7:


//--------------------- .nv.info.triton_poi_fused_convolution_leaky_relu_pixel_shuffle_10 --------------------------
	.section	.nv.info.triton_poi_fused_convolution_leaky_relu_pixel_shuffle_10,"",@"SHT_CUDA_INFO"
	.sectionflags	@""
	.align	4


	//----- nvinfo : EIATTR_CUDA_API_VERSION
	.align		4
        /*0000*/ 	.byte	0x04, 0x37
        /*0002*/ 	.short	(.L_9 - .L_8)
.L_8:
        /*0004*/ 	.word	0x0000007c


	//----- nvinfo : EIATTR_KPARAM_INFO
	.align		4
.L_9:
        /*0008*/ 	.byte	0x04, 0x17
        /*000a*/ 	.short	(.L_11 - .L_10)
.L_10:
        /*000c*/ 	.word	0x00000000
        /*0010*/ 	.short	0x0005
        /*0012*/ 	.short	0x0024
        /*0014*/ 	.byte	0x00, 0xf0, 0x11, 0x00


	//----- nvinfo : EIATTR_KPARAM_INFO
	.align		4
.L_11:
        /*0018*/ 	.byte	0x04, 0x17
        /*001a*/ 	.short	(.L_13 - .L_12)
.L_12:
        /*001c*/ 	.word	0x00000000
        /*0020*/ 	.short	0x0004
        /*0022*/ 	.short	0x0020
        /*0024*/ 	.byte	0x00, 0xf0, 0x11, 0x00


	//----- nvinfo : EIATTR_KPARAM_INFO
	.align		4
.L_13:
        /*0028*/ 	.byte	0x04, 0x17
        /*002a*/ 	.short	(.L_15 - .L_14)
.L_14:
        /*002c*/ 	.word	0x00000000
        /*0030*/ 	.short	0x0003
        /*0032*/ 	.short	0x0018
        /*0034*/ 	.byte	0x00, 0xf4, 0x21, 0x00


	//----- nvinfo : EIATTR_KPARAM_INFO
	.align		4
.L_15:
        /*0038*/ 	.byte	0x04, 0x17
        /*003a*/ 	.short	(.L_17 - .L_16)
.L_16:
        /*003c*/ 	.word	0x00000000
        /*0040*/ 	.short	0x0002
        /*0042*/ 	.short	0x0010
        /*0044*/ 	.byte	0x00, 0xf4, 0x21, 0x00


	//----- nvinfo : EIATTR_KPARAM_INFO
	.align		4
.L_17:
        /*0048*/ 	.byte	0x04, 0x17
        /*004a*/ 	.short	(.L_19 - .L_18)
.L_18:
        /*004c*/ 	.word	0x00000000
        /*0050*/ 	.short	0x0001
        /*0052*/ 	.short	0x0008
        /*0054*/ 	.byte	0x00, 0xf4, 0x21, 0x00


	//----- nvinfo : EIATTR_KPARAM_INFO
	.align		4
.L_19:
        /*0058*/ 	.byte	0x04, 0x17
        /*005a*/ 	.short	(.L_21 - .L_20)
.L_20:
        /*005c*/ 	.word	0x00000000
        /*0060*/ 	.short	0x0000
        /*0062*/ 	.short	0x0000
        /*0064*/ 	.byte	0x00, 0xf4, 0x21, 0x00


	//----- nvinfo : EIATTR_SPARSE_MMA_MASK
	.align		4
.L_21:
        /*0068*/ 	.byte	0x03, 0x50
        /*006a*/ 	.short	0x0000


	//----- nvinfo : EIATTR_MAXREG_COUNT
	.align		4
        /*006c*/ 	.byte	0x03, 0x1b
        /*006e*/ 	.short	0x00ff


	//----- nvinfo : EIATTR_EXIT_INSTR_OFFSETS
	.align		4
        /*0070*/ 	.byte	0x04, 0x1c
        /*0072*/ 	.short	(.L_23 - .L_22)


	//   ....[0]....
.L_22:
        /*0074*/ 	.word	0x00000b50


	//   ....[1]....
        /*0078*/ 	.word	0x00000bd0


	//----- nvinfo : EIATTR_REQNTID
	.align		4
.L_23:
        /*007c*/ 	.byte	0x04, 0x10
        /*007e*/ 	.short	(.L_25 - .L_24)
.L_24:
        /*0080*/ 	.word	0x00000080
        /*0084*/ 	.word	0x00000001
        /*0088*/ 	.word	0x00000001


	//----- nvinfo : EIATTR_CBANK_PARAM_SIZE
	.align		4
.L_25:
        /*008c*/ 	.byte	0x03, 0x19
        /*008e*/ 	.short	0x0028


	//----- nvinfo : EIATTR_PARAM_CBANK
	.align		4
        /*0090*/ 	.byte	0x04, 0x0a
        /*0092*/ 	.short	(.L_27 - .L_26)
	.align		4
.L_26:
        /*0094*/ 	.word	index@(.nv.constant0.triton_poi_fused_convolution_leaky_relu_pixel_shuffle_10)
        /*0098*/ 	.short	0x0210
        /*009a*/ 	.short	0x0028


	//----- nvinfo : EIATTR_SW_WAR
	.align		4
.L_27:
        /*009c*/ 	.byte	0x04, 0x36
        /*009e*/ 	.short	(.L_29 - .L_28)
.L_28:
        /*00a0*/ 	.word	0x00000008
.L_29:


//--------------------- .nv.callgraph             --------------------------
	.section	.nv.callgraph,"",@"SHT_CUDA_CALLGRAPH"
	.align	4
	.sectionentsize	8
	.align		4
        /*0000*/ 	.word	0x00000000
	.align		4
        /*0004*/ 	.word	0xffffffff
	.align		4
        /*0008*/ 	.word	0x00000000
	.align		4
        /*000c*/ 	.word	0xfffffffe
	.align		4
        /*0010*/ 	.word	0x00000000
	.align		4
        /*0014*/ 	.word	0xfffffffd
	.align		4
        /*0018*/ 	.word	0x00000000
	.align		4
        /*001c*/ 	.word	0xfffffffc


//--------------------- .text.triton_poi_fused_convolution_leaky_relu_pixel_shuffle_10 --------------------------
	.section	.text.triton_poi_fused_convolution_leaky_relu_pixel_shuffle_10,"ax",@progbits
	.sectionflags	@"SHF_BARRIERS=1"
	.align	128
        .global         triton_poi_fused_convolution_leaky_relu_pixel_shuffle_10
        .type           triton_poi_fused_convolution_leaky_relu_pixel_shuffle_10,@function
        .size           triton_poi_fused_convolution_leaky_relu_pixel_shuffle_10,(.L_x_1 - triton_poi_fused_convolution_leaky_relu_pixel_shuffle_10)
        .other          triton_poi_fused_convolution_leaky_relu_pixel_shuffle_10,@"STO_CUDA_ENTRY STV_DEFAULT"
triton_poi_fused_convolution_leaky_relu_pixel_shuffle_10:
.text.triton_poi_fused_convolution_leaky_relu_pixel_shuffle_10:
[----:B------:R-:W0:Y:S01]  /*0000*/  LDC R1, c[0x0][0x28] ;  /* 0x00000a00ff017b82 */ /* 0x000e220000000800 */
[----:B------:R-:W1:Y:S07]  /*0010*/  S2R R2, SR_TID.X ;  /* 0x0000000000027919 */ /* 0x000e6e0000002100 */
[----:B------:R-:W2:Y:S01]  /*0020*/  LDC.64 R4, c[0x0][0x210] ;  /* 0x00008400ff047b82 */ /* 0x000ea20000000a00 */
[----:B------:R-:W-:Y:S01]  /*0030*/  CS2R R10, SRZ ;  /* 0x00000000000a7805 */ /* 0x000fe2000001ff00 */
[----:B------:R-:W-:Y:S01]  /*0040*/  ULDC.64 UR6, c[0x0][0x208] ;  /* 0x0000820000067ab9 */ /* 0x000fe20000000a00 */
[----:B------:R-:W3:Y:S01]  /*0050*/  S2R R25, SR_CTAID.Y ;  /* 0x0000000000197919 */ /* 0x000ee20000002600 */
[----:B------:R-:W4:Y:S04]  /*0060*/  S2R R0, SR_CTAID.X ;  /* 0x0000000000007919 */ /* 0x000f280000002500 */
[----:B------:R-:W5:Y:S08]  /*0070*/  LDC.64 R6, c[0x0][0x218] ;  /* 0x00008600ff067b82 */ /* 0x000f700000000a00 */
[----:B------:R-:W2:Y:S01]  /*0080*/  S2UR UR5, SR_CgaCtaId ;  /* 0x00000000000579c3 */ /* 0x000ea20000008800 */
[----:B------:R-:W-:Y:S01]  /*0090*/  UMOV UR4, 0x400 ;  /* 0x0000040000047882 */ /* 0x000fe20000000000 */
[----:B------:R-:W-:Y:S01]  /*00a0*/  ULDC.64 UR8, c[0x0][0x220] ;  /* 0x0000880000087ab9 */ /* 0x000fe20000000a00 */
[----:B-1----:R-:W-:Y:S01]  /*00b0*/  SHF.R.U32.HI R15, RZ, 0x2, R2 ;  /* 0x00000002ff0f7819 */ /* 0x002fe20000011602 */
[----:B------:R-:W-:-:S02]  /*00c0*/  IMAD.SHL.U32 R3, R2, 0x8, RZ ;  /* 0x0000000802037824 */ /* 0x000fc400078e00ff */
[----:B---3--:R-:W-:Y:S01]  /*00d0*/  IMAD.SHL.U32 R24, R25, 0x20, RZ ;  /* 0x0000002019187824 */ /* 0x008fe200078e00ff */
[----:B------:R-:W-:Y:S02]  /*00e0*/  SHF.R.S32.HI R23, RZ, 0x1a, R25 ;  /* 0x0000001aff177819 */ /* 0x000fe40000011419 */
[----:B------:R-:W-:Y:S01]  /*00f0*/  SGXT.U32 R15, R15, 0x5 ;  /* 0x000000050f0f781a */ /* 0x000fe20000000000 */
[----:B----4-:R-:W-:Y:S01]  /*0100*/  IMAD.SHL.U32 R22, R0, 0x20, RZ ;  /* 0x0000002000167824 */ /* 0x010fe200078e00ff */
[----:B------:R-:W-:Y:S02]  /*0110*/  SGXT R23, R23, 0x1 ;  /* 0x000000011717781a */ /* 0x000fe40000000200 */
[----:B------:R-:W-:Y:S02]  /*0120*/  LOP3.LUT R8, R24, R15, RZ, 0xfc, !PT ;  /* 0x0000000f18087212 */ /* 0x000fe400078efcff */
[----:B------:R-:W-:Y:S02]  /*0130*/  LOP3.LUT R3, R22, 0x18, R3, 0xf8, !PT ;  /* 0x0000001816037812 */ /* 0x000fe400078ef803 */
[----:B------:R-:W-:-:S02]  /*0140*/  LEA.HI R9, R23, R8, RZ, 0x8 ;  /* 0x0000000817097211 */ /* 0x000fc400078f40ff */
[----:B------:R-:W-:Y:S01]  /*0150*/  ISETP.GE.AND P0, PT, R3, 0x40, PT ;  /* 0x000000400300780c */ /* 0x000fe20003f06270 */
[----:B------:R-:W-:Y:S01]  /*0160*/  IMAD R16, R8, 0x40, R3 ;  /* 0x0000004008107824 */ /* 0x000fe200078e0203 */
[----:B------:R-:W-:-:S03]  /*0170*/  LOP3.LUT R9, R9, 0xffffff00, RZ, 0xc0, !PT ;  /* 0xffffff0009097812 */ /* 0x000fc600078ec0ff */
[----:B--2---:R-:W-:-:S04]  /*0180*/  IMAD.WIDE R12, R16, 0x4, R4 ;  /* 0x00000004100c7825 */ /* 0x004fc800078e0204 */
[----:B------:R-:W-:Y:S01]  /*0190*/  IMAD.IADD R21, R8, 0x1, -R9 ;  /* 0x0000000108157824 */ /* 0x000fe200078e0a09 */
[----:B------:R-:W-:-:S03]  /*01a0*/  CS2R R8, SRZ ;  /* 0x0000000000087805 */ /* 0x000fc6000001ff00 */
[----:B-----5:R-:W-:-:S03]  /*01b0*/  IMAD.WIDE R20, R21, 0x4, R6 ;  /* 0x0000000415147825 */ /* 0x020fc600078e0206 */
[----:B------:R-:W2:Y:S04]  /*01c0*/  @!P0 LDG.E.EL.128 R8, desc[UR6][R12.64] ;  /* 0x000000060c088981 */ /* 0x000ea8000c2e1d00 */
[----:B------:R-:W2:Y:S01]  /*01d0*/  LDG.E.EL R3, desc[UR6][R20.64] ;  /* 0x0000000614037981 */ /* 0x000ea2000c2e1900 */
[----:B------:R-:W-:Y:S01]  /*01e0*/  VIADD R19, R16, 0x4 ;  /* 0x0000000410137836 */ /* 0x000fe20000000000 */
[----:B------:R-:W-:-:S03]  /*01f0*/  CS2R R6, SRZ ;  /* 0x0000000000067805 */ /* 0x000fc6000001ff00 */
[----:B------:R-:W-:Y:S01]  /*0200*/  IMAD.WIDE R18, R19, 0x4, R4 ;  /* 0x0000000413127825 */ /* 0x000fe200078e0204 */
[----:B------:R-:W-:-:S06]  /*0210*/  CS2R R4, SRZ ;  /* 0x0000000000047805 */ /* 0x000fcc000001ff00 */
[----:B------:R1:W3:Y:S01]  /*0220*/  @!P0 LDG.E.EL.128 R4, desc[UR6][R18.64] ;  /* 0x0000000612048981 */ /* 0x0002e2000c2e1d00 */
[----:B------:R-:W-:Y:S01]  /*0230*/  IMAD.SHL.U32 R14, R2, 0x100, RZ ;  /* 0x00000100020e7824 */ /* 0x000fe200078e00ff */
[----:B0-----:R-:W-:Y:S01]  /*0240*/  UPRMT UR4, UR5, 0x654, UR4 ;  /* 0x0000065405047896 */ /* 0x001fe20008000004 */
[----:B------:R-:W-:Y:S02]  /*0250*/  SHF.R.U32.HI R27, RZ, 0x4, R2 ;  /* 0x00000004ff1b7819 */ /* 0x000fe40000011602 */
[----:B------:R-:W-:Y:S02]  /*0260*/  SHF.R.U32.HI R25, RZ, 0x1a, R25 ;  /* 0x0000001aff197819 */ /* 0x000fe40000011619 */
[----:B------:R-:W-:Y:S02]  /*0270*/  LOP3.LUT R26, R14, 0x300, RZ, 0xc0, !PT ;  /* 0x000003000e1a7812 */ /* 0x000fe400078ec0ff */
[----:B------:R-:W-:Y:S02]  /*0280*/  SGXT.U32 R27, R27, 0x3 ;  /* 0x000000031b1b781a */ /* 0x000fe40000000000 */
[----:B------:R-:W-:-:S02]  /*0290*/  LOP3.LUT R17, R26, 0x60, RZ, 0xfc, !PT ;  /* 0x000000601a117812 */ /* 0x000fc400078efcff */
[----:B------:R-:W-:Y:S02]  /*02a0*/  LOP3.LUT R14, R26, 0xa0, RZ, 0xfc, !PT ;  /* 0x000000a01a0e7812 */ /* 0x000fe400078efcff */
[----:B-1----:R-:W-:Y:S01]  /*02b0*/  LEA.HI R18, R17, UR4, RZ, 0x1e ;  /* 0x0000000411127c11 */ /* 0x002fe2000f8ff0ff */
[----:B------:R-:W-:Y:S01]  /*02c0*/  IMAD.SHL.U32 R17, R2, 0x2, RZ ;  /* 0x0000000202117824 */ /* 0x000fe200078e00ff */
[C---:B------:R-:W-:Y:S02]  /*02d0*/  LOP3.LUT R15, R26.reuse, R15, RZ, 0xfc, !PT ;  /* 0x0000000f1a0f7212 */ /* 0x040fe400078efcff */
[C---:B------:R-:W-:Y:S02]  /*02e0*/  LEA.HI R20, R26.reuse, UR4, RZ, 0x1e ;  /* 0x000000041a147c11 */ /* 0x040fe4000f8ff0ff */
[C---:B------:R-:W-:Y:S01]  /*02f0*/  LOP3.LUT R13, R26.reuse, 0x20, RZ, 0xfc, !PT ;  /* 0x000000201a0d7812 */ /* 0x040fe200078efcff */
[C---:B------:R-:W-:Y:S01]  /*0300*/  IMAD R18, R15.reuse, 0x4, R18 ;  /* 0x000000040f127824 */ /* 0x040fe200078e0212 */
[C---:B------:R-:W-:Y:S01]  /*0310*/  LOP3.LUT R21, R26.reuse, 0x40, RZ, 0xfc, !PT ;  /* 0x000000401a157812 */ /* 0x040fe200078efcff */
[----:B------:R-:W-:Y:S01]  /*0320*/  IMAD R20, R15, 0x4, R20 ;  /* 0x000000040f147824 */ /* 0x000fe200078e0214 */
[----:B------:R-:W-:-:S02]  /*0330*/  LOP3.LUT R12, R26, 0x80, RZ, 0xfc, !PT ;  /* 0x000000801a0c7812 */ /* 0x000fc400078efcff */
[C---:B------:R-:W-:Y:S02]  /*0340*/  LOP3.LUT R28, R26.reuse, 0xc0, RZ, 0xfc, !PT ;  /* 0x000000c01a1c7812 */ /* 0x040fe400078efcff */
[----:B------:R-:W-:Y:S02]  /*0350*/  LOP3.LUT R26, R26, 0xe0, RZ, 0xfc, !PT ;  /* 0x000000e01a1a7812 */ /* 0x000fe400078efcff */
[----:B------:R-:W-:Y:S02]  /*0360*/  LOP3.LUT R24, R24, 0x1e, R17, 0xf8, !PT ;  /* 0x0000001e18187812 */ /* 0x000fe400078ef811 */
[----:B------:R-:W-:Y:S02]  /*0370*/  LEA.HI R14, R14, UR4, RZ, 0x1e ;  /* 0x000000040e0e7c11 */ /* 0x000fe4000f8ff0ff */
[----:B------:R-:W-:Y:S02]  /*0380*/  LEA.HI R19, R13, UR4, RZ, 0x1e ;  /* 0x000000040d137c11 */ /* 0x000fe4000f8ff0ff */
[----:B------:R-:W-:Y:S01]  /*0390*/  LEA.HI R21, R21, UR4, RZ, 0x1e ;  /* 0x0000000415157c11 */ /* 0x000fe2000f8ff0ff */
[C---:B------:R-:W-:Y:S01]  /*03a0*/  IMAD R13, R15.reuse, 0x4, R14 ;  /* 0x000000040f0d7824 */ /* 0x040fe200078e020e */
[----:B------:R-:W-:Y:S01]  /*03b0*/  LEA.HI R12, R12, UR4, RZ, 0x1e ;  /* 0x000000040c0c7c11 */ /* 0x000fe2000f8ff0ff */
[C---:B------:R-:W-:Y:S01]  /*03c0*/  IMAD R19, R15.reuse, 0x4, R19 ;  /* 0x000000040f137824 */ /* 0x040fe200078e0213 */
[----:B------:R-:W-:Y:S01]  /*03d0*/  LEA.HI R28, R28, UR4, RZ, 0x1e ;  /* 0x000000041c1c7c11 */ /* 0x000fe2000f8ff0ff */
[C---:B------:R-:W-:Y:S01]  /*03e0*/  IMAD R21, R15.reuse, 0x4, R21 ;  /* 0x000000040f157824 */ /* 0x040fe200078e0215 */
[----:B------:R-:W-:Y:S01]  /*03f0*/  LEA.HI R26, R26, UR4, RZ, 0x1e ;  /* 0x000000041a1a7c11 */ /* 0x000fe2000f8ff0ff */
[----:B------:R-:W-:Y:S01]  /*0400*/  IMAD R12, R15, 0x4, R12 ;  /* 0x000000040f0c7824 */ /* 0x000fe200078e020c */
[----:B------:R-:W-:Y:S01]  /*0410*/  LEA.HI R23, R23, R24, RZ, 0x2 ;  /* 0x0000001817177211 */ /* 0x000fe200078f10ff */
[----:B------:R-:W-:Y:S01]  /*0420*/  IMAD R14, R15, 0x4, R28 ;  /* 0x000000040f0e7824 */ /* 0x000fe200078e021c */
[----:B------:R-:W-:Y:S01]  /*0430*/  SGXT.U32 R25, R25, 0x1 ;  /* 0x000000011919781a */ /* 0x000fe20000000000 */
[----:B------:R-:W-:Y:S01]  /*0440*/  IMAD R15, R15, 0x4, R26 ;  /* 0x000000040f0f7824 */ /* 0x000fe200078e021a */
[----:B------:R-:W-:Y:S01]  /*0450*/  SHF.R.S32.HI R24, RZ, 0x1, R24 ;  /* 0x00000001ff187819 */ /* 0x000fe20000011418 */
[----:B------:R-:W-:Y:S01]  /*0460*/  IMAD.SHL.U32 R23, R23, 0x40, RZ ;  /* 0x0000004017177824 */ /* 0x000fe200078e00ff */
[----:B------:R-:W-:-:S02]  /*0470*/  LOP3.LUT R22, R22, R27, RZ, 0xfc, !PT ;  /* 0x0000001b16167212 */ /* 0x000fc400078efcff */
[----:B------:R-:W-:Y:S01]  /*0480*/  LOP3.LUT R17, R17, 0xfe, RZ, 0xc0, !PT ;  /* 0x000000fe11117812 */ /* 0x000fe200078ec0ff */
[----:B------:R-:W-:Y:S01]  /*0490*/  IMAD.IADD R25, R24, 0x1, R25 ;  /* 0x0000000118197824 */ /* 0x000fe200078e0219 */
[----:B------:R-:W-:Y:S02]  /*04a0*/  SHF.R.U32.HI R2, RZ, 0x1, R2 ;  /* 0x00000001ff027819 */ /* 0x000fe40000011602 */
[----:B------:R-:W-:Y:S02]  /*04b0*/  LOP3.LUT R23, R23, 0xffffff00, RZ, 0xc0, !PT ;  /* 0xffffff0017177812 */ /* 0x000fe400078ec0ff */
[----:B------:R-:W-:Y:S02]  /*04c0*/  LOP3.LUT R25, R25, 0xffffffe, RZ, 0xc0, !PT ;  /* 0x0ffffffe19197812 */ /* 0x000fe400078ec0ff */
[----:B------:R-:W-:-:S03]  /*04d0*/  LOP3.LUT R2, R2, 0x38, RZ, 0xc0, !PT ;  /* 0x0000003802027812 */ /* 0x000fc600078ec0ff */
[----:B------:R-:W-:Y:S02]  /*04e0*/  IMAD.IADD R24, R24, 0x1, -R25 ;  /* 0x0000000118187824 */ /* 0x000fe400078e0a19 */
[----:B------:R-:W-:Y:S02]  /*04f0*/  VIADD R2, R2, UR4 ;  /* 0x0000000402027c36 */ /* 0x000fe40008000000 */
[----:B------:R-:W-:Y:S01]  /*0500*/  IMAD R23, R24, 0x10, R23 ;  /* 0x0000001018177824 */ /* 0x000fe200078e0217 */
[C---:B--2---:R-:W-:Y:S01]  /*0510*/  FSETP.GT.AND P4, PT, R3.reuse, -R8, PT ;  /* 0x800000080300720b */ /* 0x044fe20003f84000 */
[C---:B------:R-:W-:Y:S01]  /*0520*/  FADD R27, R3.reuse, R8 ;  /* 0x00000008031b7221 */ /* 0x040fe20000000000 */
[C---:B------:R-:W-:Y:S01]  /*0530*/  FSETP.GT.AND P3, PT, R3.reuse, -R9, PT ;  /* 0x800000090300720b */ /* 0x040fe20003f64000 */
[C---:B------:R-:W-:Y:S01]  /*0540*/  FADD R8, R3.reuse, R9 ;  /* 0x0000000903087221 */ /* 0x040fe20000000000 */
[C---:B------:R-:W-:Y:S01]  /*0550*/  FSETP.GT.AND P1, PT, R3.reuse, -R10, PT ;  /* 0x8000000a0300720b */ /* 0x040fe20003f24000 */
[C---:B------:R-:W-:Y:S01]  /*0560*/  FADD R26, R3.reuse, R10 ;  /* 0x0000000a031a7221 */ /* 0x040fe20000000000 */
[----:B------:R-:W-:Y:S01]  /*0570*/  SEL R9, RZ, 0x1, !P4 ;  /* 0x00000001ff097807 */ /* 0x000fe20006000000 */
[----:B------:R-:W-:Y:S01]  /*0580*/  FADD R25, R3, R11 ;  /* 0x0000000b03197221 */ /* 0x000fe20000000000 */
[----:B------:R-:W-:-:S02]  /*0590*/  SEL R10, RZ, 0x1, !P3 ;  /* 0x00000001ff0a7807 */ /* 0x000fc40005800000 */
[C---:B------:R-:W-:Y:S02]  /*05a0*/  FSETP.GT.AND P2, PT, R3.reuse, -R11, PT ;  /* 0x8000000b0300720b */ /* 0x040fe40003f44000 */
[----:B---3--:R-:W-:Y:S01]  /*05b0*/  FSETP.GT.AND P5, PT, R3, -R5, PT ;  /* 0x800000050300720b */ /* 0x008fe20003fa4000 */
[----:B------:R-:W-:Y:S01]  /*05c0*/  @!P4 FMUL R27, R27, 0.0099999997764825820923 ;  /* 0x3c23d70a1b1bc820 */ /* 0x000fe20000400000 */
[C---:B------:R-:W-:Y:S01]  /*05d0*/  FSETP.GT.AND P4, PT, R3.reuse, -R6, PT ;  /* 0x800000060300720b */ /* 0x040fe20003f84000 */
[----:B------:R-:W-:Y:S01]  /*05e0*/  @!P3 FMUL R8, R8, 0.0099999997764825820923 ;  /* 0x3c23d70a0808b820 */ /* 0x000fe20000400000 */
[C---:B------:R-:W-:Y:S01]  /*05f0*/  FSETP.GT.AND P3, PT, R3.reuse, -R7, PT ;  /* 0x800000070300720b */ /* 0x040fe20003f64000 */
[----:B------:R-:W-:Y:S01]  /*0600*/  @!P1 FMUL R26, R26, 0.0099999997764825820923 ;  /* 0x3c23d70a1a1a9820 */ /* 0x000fe20000400000 */
[----:B------:R-:W-:Y:S01]  /*0610*/  FSETP.GT.AND P6, PT, R3, -R4, PT ;  /* 0x800000040300720b */ /* 0x000fe20003fc4000 */
[----:B------:R0:W-:Y:S01]  /*0620*/  STS [R20], R27 ;  /* 0x0000001b14007388 */ /* 0x0001e20000000800 */
[----:B------:R-:W-:-:S02]  /*0630*/  PRMT R10, R9, 0x3340, R10 ;  /* 0x00003340090a7816 */ /* 0x000fc4000000000a */
[----:B------:R-:W-:Y:S01]  /*0640*/  SEL R9, RZ, 0x1, !P2 ;  /* 0x00000001ff097807 */ /* 0x000fe20005000000 */
[----:B------:R1:W-:Y:S01]  /*0650*/  STS [R19+0x80], R8 ;  /* 0x0000800813007388 */ /* 0x0003e20000000800 */
[----:B------:R-:W-:Y:S01]  /*0660*/  SEL R28, RZ, 0x1, !P4 ;  /* 0x00000001ff1c7807 */ /* 0x000fe20006000000 */
[----:B------:R-:W-:Y:S02]  /*0670*/  @!P2 FMUL R25, R25, 0.0099999997764825820923 ;  /* 0x3c23d70a1919a820 */ /* 0x000fe40000400000 */
[----:B------:R2:W-:Y:S01]  /*0680*/  STS [R21+0x100], R26 ;  /* 0x0001001a15007388 */ /* 0x0005e20000000800 */
[----:B0-----:R-:W-:Y:S02]  /*0690*/  SEL R20, RZ, 0x1, !P1 ;  /* 0x00000001ff147807 */ /* 0x001fe40004800000 */
[----:B------:R-:W-:Y:S01]  /*06a0*/  SEL R27, RZ, 0x1, !P5 ;  /* 0x00000001ff1b7807 */ /* 0x000fe20006800000 */
[----:B------:R-:W-:Y:S01]  /*06b0*/  STS [R18+0x180], R25 ;  /* 0x0001801912007388 */ /* 0x000fe20000000800 */
[----:B-1----:R-:W-:-:S02]  /*06c0*/  SEL R19, RZ, 0x1, !P3 ;  /* 0x00000001ff137807 */ /* 0x002fc40005800000 */
[----:B------:R-:W-:Y:S02]  /*06d0*/  PRMT R11, R20, 0x3340, R9 ;  /* 0x00003340140b7816 */ /* 0x000fe40000000009 */
[----:B--2---:R-:W-:Y:S02]  /*06e0*/  SEL R26, RZ, 0x1, !P6 ;  /* 0x00000001ff1a7807 */ /* 0x004fe40007000000 */
[----:B------:R-:W-:Y:S02]  /*06f0*/  PRMT R19, R28, 0x3340, R19 ;  /* 0x000033401c137816 */ /* 0x000fe40000000013 */
[----:B------:R-:W-:Y:S02]  /*0700*/  PRMT R26, R26, 0x3340, R27 ;  /* 0x000033401a1a7816 */ /* 0x000fe4000000001b */
[----:B------:R-:W-:Y:S02]  /*0710*/  PRMT R10, R10, 0x5410, R11 ;  /* 0x000054100a0a7816 */ /* 0x000fe4000000000b */
[----:B------:R-:W-:Y:S01]  /*0720*/  PRMT R11, R26, 0x5410, R19 ;  /* 0x000054101a0b7816 */ /* 0x000fe20000000013 */
[C---:B------:R-:W-:Y:S01]  /*0730*/  FADD R19, R3.reuse, R4 ;  /* 0x0000000403137221 */ /* 0x040fe20000000000 */
[C---:B------:R-:W-:Y:S01]  /*0740*/  FADD R4, R3.reuse, R5 ;  /* 0x0000000503047221 */ /* 0x040fe20000000000 */
[C---:B------:R-:W-:Y:S01]  /*0750*/  FADD R5, R3.reuse, R6 ;  /* 0x0000000603057221 */ /* 0x040fe20000000000 */
[----:B------:R-:W-:Y:S01]  /*0760*/  IADD3 R8, P1, R16, UR8, RZ ;  /* 0x0000000810087c10 */ /* 0x000fe2000ff3e0ff */
[----:B------:R-:W-:Y:S01]  /*0770*/  FADD R6, R3, R7 ;  /* 0x0000000703067221 */ /* 0x000fe20000000000 */
[----:B------:R-:W-:Y:S01]  /*0780*/  @!P6 FMUL R19, R19, 0.0099999997764825820923 ;  /* 0x3c23d70a1313e820 */ /* 0x000fe20000400000 */
[----:B------:R-:W-:Y:S01]  /*0790*/  @!P5 FMUL R4, R4, 0.0099999997764825820923 ;  /* 0x3c23d70a0404d820 */ /* 0x000fe20000400000 */
[----:B------:R-:W-:Y:S01]  /*07a0*/  @!P4 FMUL R5, R5, 0.0099999997764825820923 ;  /* 0x3c23d70a0505c820 */ /* 0x000fe20000400000 */
[----:B------:R-:W-:Y:S01]  /*07b0*/  LEA.HI.X.SX32 R9, R16, UR9, 0x1, P1 ;  /* 0x0000000910097c11 */ /* 0x000fe200088f0eff */
[----:B------:R-:W-:Y:S01]  /*07c0*/  @!P3 FMUL R6, R6, 0.0099999997764825820923 ;  /* 0x3c23d70a0606b820 */ /* 0x000fe20000400000 */
[----:B------:R0:W-:Y:S01]  /*07d0*/  STS [R12+0x200], R19 ;  /* 0x000200130c007388 */ /* 0x0001e20000000800 */
[----:B------:R-:W-:-:S02]  /*07e0*/  LOP3.LUT R3, R17, 0x100, RZ, 0xfc, !PT ;  /* 0x0000010011037812 */ /* 0x000fc400078efcff */
[----:B------:R-:W-:Y:S01]  /*07f0*/  LOP3.LUT R7, R17, 0x200, RZ, 0xfc, !PT ;  /* 0x0000020011077812 */ /* 0x000fe200078efcff */
[----:B------:R-:W-:Y:S01]  /*0800*/  STS [R13+0x280], R4 ;  /* 0x000280040d007388 */ /* 0x000fe20000000800 */
[----:B------:R-:W-:Y:S02]  /*0810*/  SHF.R.U32.HI R3, RZ, 0x2, R3 ;  /* 0x00000002ff037819 */ /* 0x000fe40000011603 */
[----:B------:R-:W-:Y:S01]  /*0820*/  SHF.R.U32.HI R7, RZ, 0x2, R7 ;  /* 0x00000002ff077819 */ /* 0x000fe20000011607 */
[----:B------:R1:W-:Y:S01]  /*0830*/  STS [R14+0x300], R5 ;  /* 0x000300050e007388 */ /* 0x0003e20000000800 */
[----:B------:R-:W-:Y:S02]  /*0840*/  LOP3.LUT R3, R3, 0x78, RZ, 0xc0, !PT ;  /* 0x0000007803037812 */ /* 0x000fe400078ec0ff */
[----:B------:R-:W-:Y:S01]  /*0850*/  LOP3.LUT R7, R7, 0xb8, RZ, 0xc0, !PT ;  /* 0x000000b807077812 */ /* 0x000fe200078ec0ff */
[----:B------:R2:W-:Y:S01]  /*0860*/  @!P0 STG.E.64 desc[UR6][R8.64], R10 ;  /* 0x0000000a08008986 */ /* 0x0005e2000c101b06 */
[----:B0-----:R-:W-:-:S02]  /*0870*/  LOP3.LUT R12, R22, 0x10, RZ, 0xfc, !PT ;  /* 0x00000010160c7812 */ /* 0x001fc400078efcff */
[----:B------:R-:W-:Y:S01]  /*0880*/  ISETP.GE.AND P0, PT, R22, 0x40, PT ;  /* 0x000000401600780c */ /* 0x000fe20003f06270 */
[----:B------:R0:W-:Y:S01]  /*0890*/  STS [R15+0x380], R6 ;  /* 0x000380060f007388 */ /* 0x0001e20000000800 */
[----:B------:R-:W-:Y:S01]  /*08a0*/  BAR.SYNC.DEFER_BLOCKING 0x0 ;  /* 0x0000000000007b1d */ /* 0x000fe20000010000 */
[----:B------:R-:W-:Y:S02]  /*08b0*/  ISETP.GE.AND P2, PT, R12, 0x40, PT ;  /* 0x000000400c00780c */ /* 0x000fe40003f46270 */
[----:B-1----:R-:W-:Y:S02]  /*08c0*/  LOP3.LUT R14, R17, 0x300, RZ, 0xfc, !PT ;  /* 0x00000300110e7812 */ /* 0x002fe400078efcff */
[----:B--2---:R-:W-:Y:S01]  /*08d0*/  SHF.R.S32.HI R11, RZ, 0x1a, R0 ;  /* 0x0000001aff0b7819 */ /* 0x004fe20000011400 */
[----:B------:R-:W-:Y:S01]  /*08e0*/  VIADD R0, R3, UR4 ;  /* 0x0000000403007c36 */ /* 0x000fe20008000000 */
[----:B------:R-:W-:Y:S01]  /*08f0*/  LOP3.LUT R10, R22, 0x8, RZ, 0xfc, !PT ;  /* 0x00000008160a7812 */ /* 0x000fe200078efcff */
[----:B------:R-:W-:Y:S01]  /*0900*/  VIADD R8, R7, UR4 ;  /* 0x0000000407087c36 */ /* 0x000fe20008000000 */
[----:B------:R-:W-:Y:S01]  /*0910*/  SGXT R11, R11, 0x1 ;  /* 0x000000010b0b781a */ /* 0x000fe20000000200 */
[C---:B0-----:R-:W-:Y:S01]  /*0920*/  IMAD R6, R17.reuse, 0x4, R2 ;  /* 0x0000000411067824 */ /* 0x041fe200078e0202 */
[----:B------:R-:W-:Y:S01]  /*0930*/  ISETP.GE.AND P1, PT, R10, 0x40, PT ;  /* 0x000000400a00780c */ /* 0x000fe20003f26270 */
[----:B------:R-:W-:Y:S01]  /*0940*/  IMAD R4, R17, 0x4, R0 ;  /* 0x0000000411047824 */ /* 0x000fe200078e0200 */
[----:B------:R-:W-:Y:S01]  /*0950*/  LEA.HI R13, R11, R22, RZ, 0x3 ;  /* 0x000000160b0d7211 */ /* 0x000fe200078f18ff */
[----:B------:R-:W-:Y:S01]  /*0960*/  IMAD R2, R17, 0x4, R8 ;  /* 0x0000000411027824 */ /* 0x000fe200078e0208 */
[----:B------:R-:W-:-:S02]  /*0970*/  LEA.HI R10, R11, R10, RZ, 0x3 ;  /* 0x0000000a0b0a7211 */ /* 0x000fc400078f18ff */
[C---:B------:R-:W-:Y:S01]  /*0980*/  LOP3.LUT R9, R13.reuse, 0x7fffffe8, RZ, 0xc0, !PT ;  /* 0x7fffffe80d097812 */ /* 0x040fe200078ec0ff */
[----:B------:R-:W-:Y:S01]  /*0990*/  IMAD.SHL.U32 R13, R13, 0x4, RZ ;  /* 0x000000040d0d7824 */ /* 0x000fe200078e00ff */
[----:B------:R-:W-:Y:S01]  /*09a0*/  LEA.HI R12, R11, R12, RZ, 0x3 ;  /* 0x0000000c0b0c7211 */ /* 0x000fe200078f18ff */
[----:B------:R-:W-:Y:S01]  /*09b0*/  IMAD.SHL.U32 R10, R10, 0x4, RZ ;  /* 0x000000040a0a7824 */ /* 0x000fe200078e00ff */
[----:B------:R-:W-:Y:S01]  /*09c0*/  SHF.R.U32.HI R14, RZ, 0x2, R14 ;  /* 0x00000002ff0e7819 */ /* 0x000fe2000001160e */
[----:B------:R-:W-:Y:S01]  /*09d0*/  IMAD.IADD R0, R22, 0x1, -R9 ;  /* 0x0000000116007824 */ /* 0x000fe200078e0a09 */
[----:B------:R-:W0:Y:S01]  /*09e0*/  LDS.64 R6, [R6] ;  /* 0x0000000006067984 */ /* 0x000e220000000a00 */
[----:B------:R-:W1:Y:S01]  /*09f0*/  LDC.64 R8, c[0x0][0x228] ;  /* 0x00008a00ff087b82 */ /* 0x000e620000000a00 */
[----:B------:R-:W-:Y:S01]  /*0a00*/  IMAD.SHL.U32 R12, R12, 0x4, RZ ;  /* 0x000000040c0c7824 */ /* 0x000fe200078e00ff */
[----:B------:R-:W-:Y:S01]  /*0a10*/  LOP3.LUT R22, R22, 0x18, RZ, 0xfc, !PT ;  /* 0x0000001816167812 */ /* 0x000fe200078efcff */
[----:B------:R-:W2:Y:S01]  /*0a20*/  LDS.64 R4, [R4+0x400] ;  /* 0x0004000004047984 */ /* 0x000ea20000000a00 */
[----:B------:R-:W-:Y:S01]  /*0a30*/  LOP3.LUT R13, R13, 0xffffffa0, RZ, 0xc0, !PT ;  /* 0xffffffa00d0d7812 */ /* 0x000fe200078ec0ff */
[----:B------:R-:W-:Y:S01]  /*0a40*/  IMAD R0, R0, 0x2, R23 ;  /* 0x0000000200007824 */ /* 0x000fe200078e0217 */
[----:B------:R-:W-:Y:S01]  /*0a50*/  LOP3.LUT R15, R10, 0xffffffe0, RZ, 0xc0, !PT ;  /* 0xffffffe00a0f7812 */ /* 0x000fe200078ec0ff */
[----:B------:R-:W3:Y:S01]  /*0a60*/  LDS.64 R2, [R2+0x800] ;  /* 0x0008000002027984 */ /* 0x000ee20000000a00 */
[----:B------:R-:W-:Y:S01]  /*0a70*/  LOP3.LUT R19, R12, 0xffffffe0, RZ, 0xc0, !PT ;  /* 0xffffffe00c137812 */ /* 0x000fe200078ec0ff */
[--C-:B------:R-:W-:Y:S01]  /*0a80*/  IMAD.IADD R13, R13, 0x1, R0.reuse ;  /* 0x000000010d0d7824 */ /* 0x100fe200078e0200 */
[----:B------:R-:W-:Y:S01]  /*0a90*/  LOP3.LUT R14, R14, 0xf8, RZ, 0xc0, !PT ;  /* 0x000000f80e0e7812 */ /* 0x000fe200078ec0ff */
[--C-:B------:R-:W-:Y:S01]  /*0aa0*/  IMAD.IADD R15, R15, 0x1, R0.reuse ;  /* 0x000000010f0f7824 */ /* 0x100fe200078e0200 */
[----:B------:R-:W-:Y:S01]  /*0ab0*/  ISETP.GE.AND P3, PT, R22, 0x40, PT ;  /* 0x000000401600780c */ /* 0x000fe20003f66270 */
[----:B------:R-:W-:-:S02]  /*0ac0*/  IMAD.IADD R19, R19, 0x1, R0 ;  /* 0x0000000113137824 */ /* 0x000fc400078e0200 */
[----:B------:R-:W-:-:S04]  /*0ad0*/  VIADD R10, R14, UR4 ;  /* 0x000000040e0a7c36 */ /* 0x000fc80008000000 */
[----:B------:R-:W-:Y:S02]  /*0ae0*/  IMAD R10, R17, 0x4, R10 ;  /* 0x00000004110a7824 */ /* 0x000fe400078e020a */
[----:B-1----:R-:W-:-:S04]  /*0af0*/  IMAD.WIDE R12, R13, 0x4, R8 ;  /* 0x000000040d0c7825 */ /* 0x002fc800078e0208 */
[----:B------:R-:W-:-:S04]  /*0b00*/  IMAD.WIDE R14, R15, 0x4, R8 ;  /* 0x000000040f0e7825 */ /* 0x000fc800078e0208 */
[----:B------:R-:W-:Y:S01]  /*0b10*/  IMAD.WIDE R18, R19, 0x4, R8 ;  /* 0x0000000413127825 */ /* 0x000fe200078e0208 */
[----:B0-----:R0:W-:Y:S04]  /*0b20*/  @!P0 STG.E.64 desc[UR6][R12.64], R6 ;  /* 0x000000060c008986 */ /* 0x0011e8000c101b06 */
[----:B--2---:R0:W-:Y:S04]  /*0b30*/  @!P1 STG.E.64 desc[UR6][R14.64], R4 ;  /* 0x000000040e009986 */ /* 0x0041e8000c101b06 */
[----:B---3--:R0:W-:Y:S02]  /*0b40*/  @!P2 STG.E.64 desc[UR6][R18.64], R2 ;  /* 0x000000021200a986 */ /* 0x0081e4000c101b06 */
[----:B0-----:R-:W-:Y:S05]  /*0b50*/  @P3 EXIT ;  /* 0x000000000000394d */ /* 0x001fea0003800000 */
[----:B0-----:R-:W0:Y:S01]  /*0b60*/  LDS.64 R2, [R10+0xc00] ;  /* 0x000c00000a027984 */ /* 0x001e220000000a00 */
[----:B------:R-:W-:-:S05]  /*0b70*/  LEA.HI R11, R11, R22, RZ, 0x3 ;  /* 0x000000160b0b7211 */ /* 0x000fca00078f18ff */
[----:B------:R-:W-:-:S05]  /*0b80*/  IMAD.SHL.U32 R11, R11, 0x4, RZ ;  /* 0x000000040b0b7824 */ /* 0x000fca00078e00ff */
[----:B------:R-:W-:-:S05]  /*0b90*/  LOP3.LUT R11, R11, 0xffffffe0, RZ, 0xc0, !PT ;  /* 0xffffffe00b0b7812 */ /* 0x000fca00078ec0ff */
[----:B------:R-:W-:-:S04]  /*0ba0*/  IMAD.IADD R11, R11, 0x1, R0 ;  /* 0x000000010b0b7824 */ /* 0x000fc800078e0200 */
[----:B------:R-:W-:-:S05]  /*0bb0*/  IMAD.WIDE R8, R11, 0x4, R8 ;  /* 0x000000040b087825 */ /* 0x000fca00078e0208 */
[----:B0-----:R-:W-:Y:S01]  /*0bc0*/  STG.E.64 desc[UR6][R8.64], R2 ;  /* 0x0000000208007986 */ /* 0x001fe2000c101b06 */
[----:B------:R-:W-:Y:S05]  /*0bd0*/  EXIT ;  /* 0x000000000000794d */ /* 0x000fea0003800000 */
.L_x_0:
[----:B------:R-:W-:-:S00]  /*0be0*/  BRA `(.L_x_0) ;  /* 0xfffffffc00fc7947 */ /* 0x000fc0000383ffff */
[----:B------:R-:W-:-:S00]  /*0bf0*/  NOP ;  /* 0x0000000000007918 */ /* 0x000fc00000000000 */
        /* <DEDUP_REMOVED lines=8> */
.L_x_1:


//--------------------- .nv.shared.triton_poi_fused_convolution_leaky_relu_pixel_shuffle_10 --------------------------
	.section	.nv.shared.triton_poi_fused_convolution_leaky_relu_pixel_shuffle_10,"aw",@nobits
	.sectionflags	@""
	.align	16
	.zero		1024


//--------------------- .nv.constant0.triton_poi_fused_convolution_leaky_relu_pixel_shuffle_10 --------------------------
	.section	.nv.constant0.triton_poi_fused_convolution_leaky_relu_pixel_shuffle_10,"a",@progbits
	.sectionflags	@""
	.align	4
.nv.constant0.triton_poi_fused_convolution_leaky_relu_pixel_shuffle_10:
	.zero		568
